//
// Generated by NVIDIA NVVM Compiler
//
// Compiler Build ID: CL-36424714
// Cuda compilation tools, release 13.0, V13.0.88
// Based on NVVM 20.0.0
//

.version 9.0
.target sm_100
.address_size 64

	// .globl	_Z9vectorAddPfS_S_i
.extern .func  (.param .b32 func_retval0) vprintf
(
	.param .b64 vprintf_param_0,
	.param .b64 vprintf_param_1
)
;
.global .align 1 .b8 $str[71] = {91, 68, 101, 118, 105, 99, 101, 93, 32, 105, 61, 37, 100, 32, 98, 108, 111, 99, 107, 73, 100, 120, 46, 120, 61, 37, 100, 32, 116, 104, 114, 101, 97, 100, 73, 100, 120, 46, 120, 61, 37, 100, 32, 98, 108, 111, 99, 107, 68, 105, 109, 46, 120, 61, 37, 100, 32, 103, 114, 105, 100, 68, 105, 109, 46, 120, 61, 37, 100, 10};

.visible .entry _Z9vectorAddPfS_S_i(
	.param .u64 .ptr .align 1 _Z9vectorAddPfS_S_i_param_0,
	.param .u64 .ptr .align 1 _Z9vectorAddPfS_S_i_param_1,
	.param .u64 .ptr .align 1 _Z9vectorAddPfS_S_i_param_2,
	.param .u32 _Z9vectorAddPfS_S_i_param_3
)
{
	.local .align 8 .b8 	__local_depot0[24];
	.reg .b64 	%SP;
	.reg .b64 	%SPL;
	.reg .pred 	%p<3>;
	.reg .b32 	%r<9>;
	.reg .b32 	%f<4>;
	.reg .b64 	%rd<15>;

	mov.u64 	%SPL, __local_depot0;
	cvta.local.u64 	%SP, %SPL;
	ld.param.u64 	%rd1, [_Z9vectorAddPfS_S_i_param_0];
	ld.param.u64 	%rd2, [_Z9vectorAddPfS_S_i_param_1];
	ld.param.u64 	%rd3, [_Z9vectorAddPfS_S_i_param_2];
	ld.param.u32 	%r5, [_Z9vectorAddPfS_S_i_param_3];
	mov.u32 	%r1, %ctaid.x;
	mov.u32 	%r2, %ntid.x;
	mov.u32 	%r3, %tid.x;
	mad.lo.s32 	%r4, %r1, %r2, %r3;
	setp.ge.s32 	%p1, %r4, %r5;
	@%p1 bra 	$L__BB0_3;
	cvta.to.global.u64 	%rd4, %rd1;
	cvta.to.global.u64 	%rd5, %rd2;
	cvta.to.global.u64 	%rd6, %rd3;
	mul.wide.s32 	%rd7, %r4, 4;
	add.s64 	%rd8, %rd4, %rd7;
	ld.global.f32 	%f1, [%rd8];
	add.s64 	%rd9, %rd5, %rd7;
	ld.global.f32 	%f2, [%rd9];
	add.f32 	%f3, %f1, %f2;
	add.s64 	%rd10, %rd6, %rd7;
	st.global.f32 	[%rd10], %f3;
	setp.gt.s32 	%p2, %r4, 4;
	@%p2 bra 	$L__BB0_3;
	add.u64 	%rd11, %SP, 0;
	add.u64 	%rd12, %SPL, 0;
	mov.u32 	%r6, %nctaid.x;
	st.local.v2.u32 	[%rd12], {%r4, %r1};
	st.local.v2.u32 	[%rd12+8], {%r3, %r2};
	st.local.u32 	[%rd12+16], %r6;
	mov.u64 	%rd13, $str;
	cvta.global.u64 	%rd14, %rd13;
	{ // callseq 0, 0
	.param .b64 param0;
	st.param.b64 	[param0], %rd14;
	.param .b64 param1;
	st.param.b64 	[param1], %rd11;
	.param .b32 retval0;
	call.uni (retval0), 
	vprintf, 
	(
	param0, 
	param1
	);
	ld.param.b32 	%r7, [retval0];
	} // callseq 0
$L__BB0_3:
	ret;

}


// ===== COMPILED SASS (sm_100) =====

	.target	sm_100

	.elftype	@"ET_EXEC"


//--------------------- .note.nv.tkinfo           --------------------------
	.section	.note.nv.tkinfo,"",@"SHT_NOTE"
	.sectionflags	@"SHF_NOTE_NV_TKINFO"
	.tkinfo
        /*0018*/ 	.word	0x00000002
        /*0030*/ 	.string	""
        /*0030*/ 	.string	"ptxas"
        /*0030*/ 	.string	"Cuda compilation tools, release 13.0, V13.0.88"
        /*0030*/ 	.string	"Build cuda_13.0.r13.0/compiler.36424714_0"
        /*0030*/ 	.string	"-arch sm_100 -m 64 "



//--------------------- .note.nv.cuinfo           --------------------------
	.section	.note.nv.cuinfo,"",@"SHT_NOTE"
	.sectionflags	@"SHF_NOTE_NV_CUINFO"
        /*0018*/ 	.short	0x0002
        /*001a*/ 	.short	0x0064
        /*001c*/ 	.short	0x0082
	.zero		2


//--------------------- .nv.info                  --------------------------
	.section	.nv.info,"",@"SHT_CUDA_INFO"
	.align	4


	//----- nvinfo : EIATTR_REGCOUNT
	.align		4
        /*0000*/ 	.byte	0x04, 0x2f
        /*0002*/ 	.short	(.L_2 - .L_1)
	.align		4
.L_1:
        /*0004*/ 	.word	index@(_Z9vectorAddPfS_S_i)
        /*0008*/ 	.word	0x00000018


	//----- nvinfo : EIATTR_FRAME_SIZE
	.align		4
.L_2:
        /*000c*/ 	.byte	0x04, 0x11
        /*000e*/ 	.short	(.L_4 - .L_3)
	.align		4
.L_3:
        /*0010*/ 	.word	index@(_Z9vectorAddPfS_S_i)
        /*0014*/ 	.word	0x00000018


	//----- nvinfo : EIATTR_MIN_STACK_SIZE
	.align		4
.L_4:
        /*0018*/ 	.byte	0x04, 0x12
        /*001a*/ 	.short	(.L_6 - .L_5)
	.align		4
.L_5:
        /*001c*/ 	.word	index@(_Z9vectorAddPfS_S_i)
        /*0020*/ 	.word	0x00000018
.L_6:


//--------------------- .nv.compat                --------------------------
	.section	.nv.compat,"",@"SHT_CUDA_COMPAT_INFO"
	.align	4
        /*0000*/ 	.byte	0x02, 0x09, 0x00, 0x00, 0x02, 0x02, 0x01, 0x00, 0x02, 0x05, 0x05, 0x00, 0x03, 0x07, 0x01, 0x01
        /*0010*/ 	.byte	0x02, 0x03, 0x00, 0x00, 0x02, 0x06, 0x01, 0x00, 0x04, 0x0b, 0x08, 0x00, 0x09, 0x00, 0x00, 0x00
        /*0020*/ 	.byte	0x00, 0x00, 0x00, 0x00


//--------------------- .nv.info._Z9vectorAddPfS_S_i --------------------------
	.section	.nv.info._Z9vectorAddPfS_S_i,"",@"SHT_CUDA_INFO"
	.sectionflags	@""
	.align	4


	//----- nvinfo : EIATTR_CUDA_API_VERSION
	.align		4
        /*0000*/ 	.byte	0x04, 0x37
        /*0002*/ 	.short	(.L_8 - .L_7)
.L_7:
        /*0004*/ 	.word	0x00000082


	//----- nvinfo : EIATTR_KPARAM_INFO
	.align		4
.L_8:
        /*0008*/ 	.byte	0x04, 0x17
        /*000a*/ 	.short	(.L_10 - .L_9)
.L_9:
        /*000c*/ 	.word	0x00000000
        /*0010*/ 	.short	0x0003
        /*0012*/ 	.short	0x0018
        /*0014*/ 	.byte	0x00, 0xf0, 0x11, 0x00


	//----- nvinfo : EIATTR_KPARAM_INFO
	.align		4
.L_10:
        /*0018*/ 	.byte	0x04, 0x17
        /*001a*/ 	.short	(.L_12 - .L_11)
.L_11:
        /*001c*/ 	.word	0x00000000
        /*0020*/ 	.short	0x0002
        /*0022*/ 	.short	0x0010
        /*0024*/ 	.byte	0x00, 0xf5, 0x21, 0x00


	//----- nvinfo : EIATTR_KPARAM_INFO
	.align		4
.L_12:
        /*0028*/ 	.byte	0x04, 0x17
        /*002a*/ 	.short	(.L_14 - .L_13)
.L_13:
        /*002c*/ 	.word	0x00000000
        /*0030*/ 	.short	0x0001
        /*0032*/ 	.short	0x0008
        /*0034*/ 	.byte	0x00, 0xf5, 0x21, 0x00


	//----- nvinfo : EIATTR_KPARAM_INFO
	.align		4
.L_14:
        /*0038*/ 	.byte	0x04, 0x17
        /*003a*/ 	.short	(.L_16 - .L_15)
.L_15:
        /*003c*/ 	.word	0x00000000
        /*0040*/ 	.short	0x0000
        /*0042*/ 	.short	0x0000
        /*0044*/ 	.byte	0x00, 0xf5, 0x21, 0x00


	//----- nvinfo : EIATTR_SPARSE_MMA_MASK
	.align		4
.L_16:
        /*0048*/ 	.byte	0x03, 0x50
        /*004a*/ 	.short	0x0000


	//----- nvinfo : EIATTR_MAXREG_COUNT
	.align		4
        /*004c*/ 	.byte	0x03, 0x1b
        /*004e*/ 	.short	0x00ff


	//----- nvinfo : EIATTR_EXTERNS
	.align		4
        /*0050*/ 	.byte	0x04, 0x0f
        /*0052*/ 	.short	(.L_18 - .L_17)


	//   ....[0]....
	.align		4
.L_17:
        /*0054*/ 	.word	index@(vprintf)


	//----- nvinfo : EIATTR_MERCURY_ISA_VERSION
	.align		4
.L_18:
        /*0058*/ 	.byte	0x03, 0x5f
        /*005a*/ 	.short	0x0101


	//----- nvinfo : EIATTR_VRC_CTA_INIT_COUNT
	.align		4
        /*005c*/ 	.byte	0x02, 0x4a
	.zero		1
	.zero		1


	//----- nvinfo : EIATTR_SYSCALL_OFFSETS
	.align		4
        /*0060*/ 	.byte	0x04, 0x46
        /*0062*/ 	.short	(.L_20 - .L_19)


	//   ....[0]....
.L_19:
        /*0064*/ 	.word	0x00000240


	//----- nvinfo : EIATTR_EXIT_INSTR_OFFSETS
	.align		4
.L_20:
        /*0068*/ 	.byte	0x04, 0x1c
        /*006a*/ 	.short	(.L_22 - .L_21)


	//   ....[0]....
.L_21:
        /*006c*/ 	.word	0x000000c0


	//   ....[1]....
        /*0070*/ 	.word	0x00000190


	//   ....[2]....
        /*0074*/ 	.word	0x00000250


	//----- nvinfo : EIATTR_CRS_STACK_SIZE
	.align		4
.L_22:
        /*0078*/ 	.byte	0x04, 0x1e
        /*007a*/ 	.short	(.L_24 - .L_23)
.L_23:
        /*007c*/ 	.word	0x00000000


	//----- nvinfo : EIATTR_CBANK_PARAM_SIZE
	.align		4
.L_24:
        /*0080*/ 	.byte	0x03, 0x19
        /*0082*/ 	.short	0x001c


	//----- nvinfo : EIATTR_PARAM_CBANK
	.align		4
        /*0084*/ 	.byte	0x04, 0x0a
        /*0086*/ 	.short	(.L_26 - .L_25)
	.align		4
.L_25:
        /*0088*/ 	.word	index@(.nv.constant0._Z9vectorAddPfS_S_i)
        /*008c*/ 	.short	0x0380
        /*008e*/ 	.short	0x001c


	//----- nvinfo : EIATTR_SW_WAR
	.align		4
.L_26:
        /*0090*/ 	.byte	0x04, 0x36
        /*0092*/ 	.short	(.L_28 - .L_27)
.L_27:
        /*0094*/ 	.word	0x00000008
.L_28:


//--------------------- .nv.callgraph             --------------------------
	.section	.nv.callgraph,"",@"SHT_CUDA_CALLGRAPH"
	.align	4
	.sectionentsize	8
	.align		4
        /*0000*/ 	.word	0x00000000
	.align		4
        /*0004*/ 	.word	0xffffffff
	.align		4
        /*0008*/ 	.word	index@(_Z9vectorAddPfS_S_i)
	.align		4
        /*000c*/ 	.word	index@(vprintf)
	.align		4
        /*0010*/ 	.word	0x00000000
	.align		4
        /*0014*/ 	.word	0xfffffffe
	.align		4
        /*0018*/ 	.word	0x00000000
	.align		4
        /*001c*/ 	.word	0xfffffffd
	.align		4
        /*0020*/ 	.word	0x00000000
	.align		4
        /*0024*/ 	.word	0xfffffffc


//--------------------- .nv.constant4             --------------------------
	.section	.nv.constant4,"a",@progbits
	.align	8
	.align		8
.nv.constant4:
        /*0000*/ 	.dword	vprintf
	.align		8
        /*0008*/ 	.dword	$str


//--------------------- .text._Z9vectorAddPfS_S_i --------------------------
	.section	.text._Z9vectorAddPfS_S_i,"ax",@progbits
	.align	128
        .global         _Z9vectorAddPfS_S_i
        .type           _Z9vectorAddPfS_S_i,@function
        .size           _Z9vectorAddPfS_S_i,(.L_x_2 - _Z9vectorAddPfS_S_i)
        .other          _Z9vectorAddPfS_S_i,@"STO_CUDA_ENTRY STV_DEFAULT"
_Z9vectorAddPfS_S_i:
.text._Z9vectorAddPfS_S_i:
[----:B------:R-:W0:Y:S01]  /*0000*/  LDC R1, c[0x0][0x37c] ;  /* 0x0000df00ff017b82 */ /* 0x000e220000000800 */
[----:B------:R-:W1:Y:S01]  /*0010*/  S2R R9, SR_CTAID.X ;  /* 0x0000000000097919 */ /* 0x000e620000002500 */
[----:B------:R-:W2:Y:S06]  /*0020*/  LDCU UR5, c[0x0][0x2fc] ;  /* 0x00005f80ff0577ac */ /* 0x000eac0008000800 */
[----:B------:R-:W1:Y:S01]  /*0030*/  LDC R3, c[0x0][0x360] ;  /* 0x0000d800ff037b82 */ /* 0x000e620000000800 */
[----:B0-----:R-:W-:Y:S01]  /*0040*/  VIADD R1, R1, 0xffffffe8 ;  /* 0xffffffe801017836 */ /* 0x001fe20000000000 */
[----:B------:R-:W1:Y:S01]  /*0050*/  S2R R2, SR_TID.X ;  /* 0x0000000000027919 */ /* 0x000e620000002100 */
[----:B------:R-:W0:Y:S01]  /*0060*/  LDCU UR6, c[0x0][0x398] ;  /* 0x00007300ff0677ac */ /* 0x000e220008000800 */
[----:B------:R-:W3:Y:S02]  /*0070*/  LDCU UR4, c[0x0][0x2f8] ;  /* 0x00005f00ff0477ac */ /* 0x000ee40008000800 */
[----:B---3--:R-:W-:-:S05]  /*0080*/  IADD3 R6, P1, PT, R1, UR4, RZ ;  /* 0x0000000401067c10 */ /* 0x008fca000ff3e0ff */
[----:B--2---:R-:W-:Y:S02]  /*0090*/  IMAD.X R7, RZ, RZ, UR5, P1 ;  /* 0x00000005ff077e24 */ /* 0x004fe400088e06ff */
[----:B-1----:R-:W-:-:S05]  /*00a0*/  IMAD R8, R9, R3, R2 ;  /* 0x0000000309087224 */ /* 0x002fca00078e0202 */
[----:B0-----:R-:W-:-:S13]  /*00b0*/  ISETP.GE.AND P0, PT, R8, UR6, PT ;  /* 0x0000000608007c0c */ /* 0x001fda000bf06270 */
[----:B------:R-:W-:Y:S05]  /*00c0*/  @P0 EXIT ;  /* 0x000000000000094d */ /* 0x000fea0003800000 */
[----:B------:R-:W0:Y:S01]  /*00d0*/  LDC.64 R4, c[0x0][0x380] ;  /* 0x0000e000ff047b82 */ /* 0x000e220000000a00 */
[----:B------:R-:W1:Y:S07]  /*00e0*/  LDCU.64 UR4, c[0x0][0x358] ;  /* 0x00006b00ff0477ac */ /* 0x000e6e0008000a00 */
[----:B------:R-:W2:Y:S08]  /*00f0*/  LDC.64 R10, c[0x0][0x388] ;  /* 0x0000e200ff0a7b82 */ /* 0x000eb00000000a00 */
[----:B------:R-:W3:Y:S01]  /*0100*/  LDC.64 R12, c[0x0][0x390] ;  /* 0x0000e400ff0c7b82 */ /* 0x000ee20000000a00 */
[----:B0-----:R-:W-:-:S06]  /*0110*/  IMAD.WIDE R4, R8, 0x4, R4 ;  /* 0x0000000408047825 */ /* 0x001fcc00078e0204 */
[----:B-1----:R-:W4:Y:S01]  /*0120*/  LDG.E R4, desc[UR4][R4.64] ;  /* 0x0000000404047981 */ /* 0x002f22000c1e1900 */
[----:B--2---:R-:W-:-:S06]  /*0130*/  IMAD.WIDE R10, R8, 0x4, R10 ;  /* 0x00000004080a7825 */ /* 0x004fcc00078e020a */
[----:B------:R-:W4:Y:S01]  /*0140*/  LDG.E R11, desc[UR4][R10.64] ;  /* 0x000000040a0b7981 */ /* 0x000f22000c1e1900 */
[C---:B------:R-:W-:Y:S01]  /*0150*/  ISETP.GT.AND P0, PT, R8.reuse, 0x4, PT ;  /* 0x000000040800780c */ /* 0x040fe20003f04270 */
[----:B---3--:R-:W-:-:S04]  /*0160*/  IMAD.WIDE R12, R8, 0x4, R12 ;  /* 0x00000004080c7825 */ /* 0x008fc800078e020c */
[----:B----4-:R-:W-:-:S05]  /*0170*/  FADD R15, R4, R11 ;  /* 0x0000000b040f7221 */ /* 0x010fca0000000000 */
[----:B------:R0:W-:Y:S03]  /*0180*/  STG.E desc[UR4][R12.64], R15 ;  /* 0x0000000f0c007986 */ /* 0x0001e6000c101904 */
[----:B------:R-:W-:Y:S05]  /*0190*/  @P0 EXIT ;  /* 0x000000000000094d */ /* 0x000fea0003800000 */
[----:B0-----:R-:W0:Y:S01]  /*01a0*/  LDC R12, c[0x0][0x370] ;  /* 0x0000dc00ff0c7b82 */ /* 0x001e220000000800 */
[----:B------:R-:W-:Y:S01]  /*01b0*/  MOV R0, 0x0 ;  /* 0x0000000000007802 */ /* 0x000fe20000000f00 */
[----:B------:R1:W-:Y:S01]  /*01c0*/  STL.64 [R1], R8 ;  /* 0x0000000801007387 */ /* 0x0003e20000100a00 */
[----:B------:R-:W2:Y:S03]  /*01d0*/  LDCU.64 UR4, c[0x4][0x8] ;  /* 0x01000100ff0477ac */ /* 0x000ea60008000a00 */
[----:B------:R1:W-:Y:S02]  /*01e0*/  STL.64 [R1+0x8], R2 ;  /* 0x0000080201007387 */ /* 0x0003e40000100a00 */
[----:B------:R1:W3:Y:S01]  /*01f0*/  LDC.64 R10, c[0x4][R0] ;  /* 0x01000000000a7b82 */ /* 0x0002e20000000a00 */
[----:B--2---:R-:W-:Y:S02]  /*0200*/  MOV R4, UR4 ;  /* 0x0000000400047c02 */ /* 0x004fe40008000f00 */
[----:B------:R-:W-:Y:S01]  /*0210*/  MOV R5, UR5 ;  /* 0x0000000500057c02 */ /* 0x000fe20008000f00 */
[----:B0-----:R1:W-:Y:S06]  /*0220*/  STL [R1+0x10], R12 ;  /* 0x0000100c01007387 */ /* 0x0013ec0000100800 */
[----:B------:R-:W-:-:S07]  /*0230*/  LEPC R20, `(.L_x_0) ;  /* 0x000000001014794e */ /* 0x000fce0000000000 */
[----:B-1-3--:R-:W-:Y:S05]  /*0240*/  CALL.ABS.NOINC R10 ;  /* 0x000000000a007343 */ /* 0x00afea0003c00000 */
.L_x_0:
[----:B------:R-:W-:Y:S05]  /*0250*/  EXIT ;  /* 0x000000000000794d */ /* 0x000fea0003800000 */
.L_x_1:
[----:B------:R-:W-:-:S00]  /*0260*/  BRA `(.L_x_1) ;  /* 0xfffffffc00fc7947 */ /* 0x000fc0000383ffff */
[----:B------:R-:W-:-:S00]  /*0270*/  NOP ;  /* 0x0000000000007918 */ /* 0x000fc00000000000 */
        /* <DEDUP_REMOVED lines=8> */
.L_x_2:


//--------------------- .nv.global.init           --------------------------
	.section	.nv.global.init,"aw",@progbits
.nv.global.init:
	.type		$str,@object
	.size		$str,(.L_0 - $str)
$str:
        /*0000*/ 	.byte	0x5b, 0x44, 0x65, 0x76, 0x69, 0x63, 0x65, 0x5d, 0x20, 0x69, 0x3d, 0x25, 0x64, 0x20, 0x62, 0x6c
        /*0010*/ 	.byte	0x6f, 0x63, 0x6b, 0x49, 0x64, 0x78, 0x2e, 0x78, 0x3d, 0x25, 0x64, 0x20, 0x74, 0x68, 0x72, 0x65
        /*0020*/ 	.byte	0x61, 0x64, 0x49, 0x64, 0x78, 0x2e, 0x78, 0x3d, 0x25, 0x64, 0x20, 0x62, 0x6c, 0x6f, 0x63, 0x6b
        /*0030*/ 	.byte	0x44, 0x69, 0x6d, 0x2e, 0x78, 0x3d, 0x25, 0x64, 0x20, 0x67, 0x72, 0x69, 0x64, 0x44, 0x69, 0x6d
        /*0040*/ 	.byte	0x2e, 0x78, 0x3d, 0x25, 0x64, 0x0a, 0x00
.L_0:


//--------------------- .nv.shared.reserved.0     --------------------------
	.section	.nv.shared.reserved.0,"aw",@nobits
	.weak		__nv_reservedSMEM_offset_0_alias
	.size		__nv_reservedSMEM_offset_0_alias, 0, 64
	.other		__nv_reservedSMEM_offset_0_alias,@"STO_CUDA_RESERVED_SHARED STV_DEFAULT"
__nv_reservedSMEM_offset_0_alias:
	.zero		0
	.zero		64


//--------------------- .nv.constant0._Z9vectorAddPfS_S_i --------------------------
	.section	.nv.constant0._Z9vectorAddPfS_S_i,"a",@progbits
	.sectionflags	@""
	.align	4
.nv.constant0._Z9vectorAddPfS_S_i:
	.zero		924


//--------------------- SYMBOLS --------------------------

	.type		.nv.reservedSmem.offset0,@object
	.size		.nv.reservedSmem.offset0,0x4
	.type		vprintf,@function
